//
// Generated by NVIDIA NVVM Compiler
//
// Compiler Build ID: CL-36424714
// Cuda compilation tools, release 13.0, V13.0.88
// Based on NVVM 20.0.0
//

.version 9.0
.target sm_100
.address_size 64

	// .globl	_Z8row_sumsPKfPfm
// _ZZ8row_sumsPKfPfmE5sdata has been demoted

.visible .entry _Z8row_sumsPKfPfm(
	.param .u64 .ptr .align 1 _Z8row_sumsPKfPfm_param_0,
	.param .u64 .ptr .align 1 _Z8row_sumsPKfPfm_param_1,
	.param .u64 _Z8row_sumsPKfPfm_param_2
)
{
	.reg .pred 	%p<8>;
	.reg .b32 	%r<17>;
	.reg .b32 	%f<10>;
	.reg .b64 	%rd<17>;
	// demoted variable
	.shared .align 4 .b8 _ZZ8row_sumsPKfPfmE5sdata[1024];
	ld.param.u64 	%rd7, [_Z8row_sumsPKfPfm_param_0];
	ld.param.u64 	%rd8, [_Z8row_sumsPKfPfm_param_1];
	ld.param.u64 	%rd9, [_Z8row_sumsPKfPfm_param_2];
	mov.u32 	%r9, %ctaid.x;
	cvt.u64.u32 	%rd1, %r9;
	setp.le.u64 	%p1, %rd9, %rd1;
	@%p1 bra 	$L__BB0_11;
	mov.u32 	%r1, %tid.x;
	shl.b32 	%r10, %r1, 2;
	mov.u32 	%r11, _ZZ8row_sumsPKfPfmE5sdata;
	add.s32 	%r2, %r11, %r10;
	mov.b32 	%r12, 0;
	st.shared.u32 	[%r2], %r12;
	cvt.u64.u32 	%rd16, %r1;
	setp.le.u64 	%p2, %rd9, %rd16;
	@%p2 bra 	$L__BB0_5;
	mul.lo.s64 	%rd3, %rd9, %rd1;
	mov.u32 	%r3, %ntid.x;
	cvta.to.global.u64 	%rd4, %rd7;
	mov.f32 	%f9, 0f00000000;
	mov.u32 	%r15, %r1;
$L__BB0_3:
	add.s64 	%rd10, %rd16, %rd3;
	shl.b64 	%rd11, %rd10, 2;
	add.s64 	%rd12, %rd4, %rd11;
	ld.global.f32 	%f4, [%rd12];
	add.f32 	%f9, %f4, %f9;
	add.s32 	%r15, %r15, %r3;
	cvt.s64.s32 	%rd16, %r15;
	setp.gt.u64 	%p3, %rd9, %rd16;
	@%p3 bra 	$L__BB0_3;
	st.shared.f32 	[%r2], %f9;
$L__BB0_5:
	mov.u32 	%r16, %ntid.x;
	setp.lt.u32 	%p4, %r16, 2;
	@%p4 bra 	$L__BB0_9;
$L__BB0_6:
	shr.u32 	%r8, %r16, 1;
	bar.sync 	0;
	setp.ge.u32 	%p5, %r1, %r8;
	@%p5 bra 	$L__BB0_8;
	shl.b32 	%r13, %r8, 2;
	add.s32 	%r14, %r2, %r13;
	ld.shared.f32 	%f5, [%r14];
	ld.shared.f32 	%f6, [%r2];
	add.f32 	%f7, %f5, %f6;
	st.shared.f32 	[%r2], %f7;
$L__BB0_8:
	setp.gt.u32 	%p6, %r16, 3;
	mov.u32 	%r16, %r8;
	@%p6 bra 	$L__BB0_6;
$L__BB0_9:
	setp.ne.s32 	%p7, %r1, 0;
	@%p7 bra 	$L__BB0_11;
	ld.shared.f32 	%f8, [_ZZ8row_sumsPKfPfmE5sdata];
	cvta.to.global.u64 	%rd13, %rd8;
	shl.b64 	%rd14, %rd1, 2;
	add.s64 	%rd15, %rd13, %rd14;
	st.global.f32 	[%rd15], %f8;
$L__BB0_11:
	ret;

}
	// .globl	_Z11column_sumsPKfPfm
.visible .entry _Z11column_sumsPKfPfm(
	.param .u64 .ptr .align 1 _Z11column_sumsPKfPfm_param_0,
	.param .u64 .ptr .align 1 _Z11column_sumsPKfPfm_param_1,
	.param .u64 _Z11column_sumsPKfPfm_param_2
)
{
	.reg .pred 	%p<10>;
	.reg .b32 	%r<5>;
	.reg .b32 	%f<82>;
	.reg .b64 	%rd<76>;

	ld.param.u64 	%rd27, [_Z11column_sumsPKfPfm_param_0];
	ld.param.u64 	%rd25, [_Z11column_sumsPKfPfm_param_1];
	ld.param.u64 	%rd26, [_Z11column_sumsPKfPfm_param_2];
	cvta.to.global.u64 	%rd1, %rd27;
	mov.u32 	%r1, %tid.x;
	mov.u32 	%r2, %ntid.x;
	mov.u32 	%r3, %ctaid.x;
	mad.lo.s32 	%r4, %r2, %r3, %r1;
	cvt.s64.s32 	%rd2, %r4;
	setp.le.u64 	%p1, %rd26, %rd2;
	@%p1 bra 	$L__BB1_14;
	add.s64 	%rd29, %rd26, -1;
	and.b64  	%rd3, %rd26, 15;
	setp.lt.u64 	%p2, %rd29, 15;
	mov.f32 	%f81, 0f00000000;
	mov.b64 	%rd72, 0;
	@%p2 bra 	$L__BB1_4;
	and.b64  	%rd72, %rd26, -16;
	shl.b64 	%rd30, %rd2, 2;
	add.s64 	%rd69, %rd1, %rd30;
	shl.b64 	%rd6, %rd26, 6;
	shl.b64 	%rd7, %rd26, 2;
	mov.f32 	%f81, 0f00000000;
	mov.u64 	%rd70, %rd72;
$L__BB1_3:
	.pragma "nounroll";
	ld.global.f32 	%f17, [%rd69];
	add.f32 	%f18, %f81, %f17;
	add.s64 	%rd31, %rd69, %rd7;
	ld.global.f32 	%f19, [%rd31];
	add.f32 	%f20, %f18, %f19;
	add.s64 	%rd32, %rd31, %rd7;
	ld.global.f32 	%f21, [%rd32];
	add.f32 	%f22, %f20, %f21;
	add.s64 	%rd33, %rd32, %rd7;
	ld.global.f32 	%f23, [%rd33];
	add.f32 	%f24, %f22, %f23;
	add.s64 	%rd34, %rd33, %rd7;
	ld.global.f32 	%f25, [%rd34];
	add.f32 	%f26, %f24, %f25;
	add.s64 	%rd35, %rd34, %rd7;
	ld.global.f32 	%f27, [%rd35];
	add.f32 	%f28, %f26, %f27;
	add.s64 	%rd36, %rd35, %rd7;
	ld.global.f32 	%f29, [%rd36];
	add.f32 	%f30, %f28, %f29;
	add.s64 	%rd37, %rd36, %rd7;
	ld.global.f32 	%f31, [%rd37];
	add.f32 	%f32, %f30, %f31;
	add.s64 	%rd38, %rd37, %rd7;
	ld.global.f32 	%f33, [%rd38];
	add.f32 	%f34, %f32, %f33;
	add.s64 	%rd39, %rd38, %rd7;
	ld.global.f32 	%f35, [%rd39];
	add.f32 	%f36, %f34, %f35;
	add.s64 	%rd40, %rd39, %rd7;
	ld.global.f32 	%f37, [%rd40];
	add.f32 	%f38, %f36, %f37;
	add.s64 	%rd41, %rd40, %rd7;
	ld.global.f32 	%f39, [%rd41];
	add.f32 	%f40, %f38, %f39;
	add.s64 	%rd42, %rd41, %rd7;
	ld.global.f32 	%f41, [%rd42];
	add.f32 	%f42, %f40, %f41;
	add.s64 	%rd43, %rd42, %rd7;
	ld.global.f32 	%f43, [%rd43];
	add.f32 	%f44, %f42, %f43;
	add.s64 	%rd44, %rd43, %rd7;
	ld.global.f32 	%f45, [%rd44];
	add.f32 	%f46, %f44, %f45;
	add.s64 	%rd45, %rd44, %rd7;
	ld.global.f32 	%f47, [%rd45];
	add.f32 	%f81, %f46, %f47;
	add.s64 	%rd70, %rd70, -16;
	add.s64 	%rd69, %rd69, %rd6;
	setp.ne.s64 	%p3, %rd70, 0;
	@%p3 bra 	$L__BB1_3;
$L__BB1_4:
	setp.eq.s64 	%p4, %rd3, 0;
	@%p4 bra 	$L__BB1_13;
	and.b64  	%rd13, %rd26, 7;
	setp.lt.u64 	%p5, %rd3, 8;
	@%p5 bra 	$L__BB1_7;
	mad.lo.s64 	%rd46, %rd72, %rd26, %rd2;
	shl.b64 	%rd47, %rd46, 2;
	add.s64 	%rd48, %rd1, %rd47;
	ld.global.f32 	%f49, [%rd48];
	add.f32 	%f50, %f81, %f49;
	shl.b64 	%rd49, %rd26, 2;
	add.s64 	%rd50, %rd48, %rd49;
	ld.global.f32 	%f51, [%rd50];
	add.f32 	%f52, %f50, %f51;
	add.s64 	%rd51, %rd50, %rd49;
	ld.global.f32 	%f53, [%rd51];
	add.f32 	%f54, %f52, %f53;
	add.s64 	%rd52, %rd51, %rd49;
	ld.global.f32 	%f55, [%rd52];
	add.f32 	%f56, %f54, %f55;
	add.s64 	%rd53, %rd52, %rd49;
	ld.global.f32 	%f57, [%rd53];
	add.f32 	%f58, %f56, %f57;
	add.s64 	%rd54, %rd53, %rd49;
	ld.global.f32 	%f59, [%rd54];
	add.f32 	%f60, %f58, %f59;
	add.s64 	%rd55, %rd54, %rd49;
	ld.global.f32 	%f61, [%rd55];
	add.f32 	%f62, %f60, %f61;
	add.s64 	%rd56, %rd55, %rd49;
	ld.global.f32 	%f63, [%rd56];
	add.f32 	%f81, %f62, %f63;
	add.s64 	%rd72, %rd72, 8;
$L__BB1_7:
	setp.eq.s64 	%p6, %rd13, 0;
	@%p6 bra 	$L__BB1_13;
	and.b64  	%rd74, %rd26, 3;
	setp.lt.u64 	%p7, %rd13, 4;
	@%p7 bra 	$L__BB1_10;
	mad.lo.s64 	%rd57, %rd72, %rd26, %rd2;
	shl.b64 	%rd58, %rd57, 2;
	add.s64 	%rd59, %rd1, %rd58;
	ld.global.f32 	%f65, [%rd59];
	add.f32 	%f66, %f81, %f65;
	shl.b64 	%rd60, %rd26, 2;
	add.s64 	%rd61, %rd59, %rd60;
	ld.global.f32 	%f67, [%rd61];
	add.f32 	%f68, %f66, %f67;
	add.s64 	%rd62, %rd61, %rd60;
	ld.global.f32 	%f69, [%rd62];
	add.f32 	%f70, %f68, %f69;
	add.s64 	%rd63, %rd62, %rd60;
	ld.global.f32 	%f71, [%rd63];
	add.f32 	%f81, %f70, %f71;
	add.s64 	%rd72, %rd72, 4;
$L__BB1_10:
	setp.eq.s64 	%p8, %rd74, 0;
	@%p8 bra 	$L__BB1_13;
	mad.lo.s64 	%rd64, %rd72, %rd26, %rd2;
	shl.b64 	%rd65, %rd64, 2;
	add.s64 	%rd75, %rd1, %rd65;
	shl.b64 	%rd20, %rd26, 2;
$L__BB1_12:
	.pragma "nounroll";
	ld.global.f32 	%f72, [%rd75];
	add.f32 	%f81, %f81, %f72;
	add.s64 	%rd75, %rd75, %rd20;
	add.s64 	%rd74, %rd74, -1;
	setp.ne.s64 	%p9, %rd74, 0;
	@%p9 bra 	$L__BB1_12;
$L__BB1_13:
	cvta.to.global.u64 	%rd66, %rd25;
	shl.b64 	%rd67, %rd2, 2;
	add.s64 	%rd68, %rd66, %rd67;
	st.global.f32 	[%rd68], %f81;
$L__BB1_14:
	ret;

}


// ===== COMPILED SASS (sm_100) =====

	.target	sm_100

	.elftype	@"ET_EXEC"


//--------------------- .note.nv.tkinfo           --------------------------
	.section	.note.nv.tkinfo,"",@"SHT_NOTE"
	.sectionflags	@"SHF_NOTE_NV_TKINFO"
	.tkinfo
        /*0018*/ 	.word	0x00000002
        /*0030*/ 	.string	""
        /*0030*/ 	.string	"ptxas"
        /*0030*/ 	.string	"Cuda compilation tools, release 13.0, V13.0.88"
        /*0030*/ 	.string	"Build cuda_13.0.r13.0/compiler.36424714_0"
        /*0030*/ 	.string	"-arch sm_100 -m 64 "



//--------------------- .note.nv.cuinfo           --------------------------
	.section	.note.nv.cuinfo,"",@"SHT_NOTE"
	.sectionflags	@"SHF_NOTE_NV_CUINFO"
        /*0018*/ 	.short	0x0002
        /*001a*/ 	.short	0x0064
        /*001c*/ 	.short	0x0082
	.zero		2


//--------------------- .nv.info                  --------------------------
	.section	.nv.info,"",@"SHT_CUDA_INFO"
	.align	4


	//----- nvinfo : EIATTR_REGCOUNT
	.align		4
        /*0000*/ 	.byte	0x04, 0x2f
        /*0002*/ 	.short	(.L_1 - .L_0)
	.align		4
.L_0:
        /*0004*/ 	.word	index@(_Z8row_sumsPKfPfm)
        /*0008*/ 	.word	0x00000010


	//----- nvinfo : EIATTR_FRAME_SIZE
	.align		4
.L_1:
        /*000c*/ 	.byte	0x04, 0x11
        /*000e*/ 	.short	(.L_3 - .L_2)
	.align		4
.L_2:
        /*0010*/ 	.word	index@(_Z8row_sumsPKfPfm)
        /*0014*/ 	.word	0x00000000


	//----- nvinfo : EIATTR_REGCOUNT
	.align		4
.L_3:
        /*0018*/ 	.byte	0x04, 0x2f
        /*001a*/ 	.short	(.L_5 - .L_4)
	.align		4
.L_4:
        /*001c*/ 	.word	index@(_Z11column_sumsPKfPfm)
        /*0020*/ 	.word	0x00000020


	//----- nvinfo : EIATTR_FRAME_SIZE
	.align		4
.L_5:
        /*0024*/ 	.byte	0x04, 0x11
        /*0026*/ 	.short	(.L_7 - .L_6)
	.align		4
.L_6:
        /*0028*/ 	.word	index@(_Z11column_sumsPKfPfm)
        /*002c*/ 	.word	0x00000000


	//----- nvinfo : EIATTR_MIN_STACK_SIZE
	.align		4
.L_7:
        /*0030*/ 	.byte	0x04, 0x12
        /*0032*/ 	.short	(.L_9 - .L_8)
	.align		4
.L_8:
        /*0034*/ 	.word	index@(_Z11column_sumsPKfPfm)
        /*0038*/ 	.word	0x00000000


	//----- nvinfo : EIATTR_MIN_STACK_SIZE
	.align		4
.L_9:
        /*003c*/ 	.byte	0x04, 0x12
        /*003e*/ 	.short	(.L_11 - .L_10)
	.align		4
.L_10:
        /*0040*/ 	.word	index@(_Z8row_sumsPKfPfm)
        /*0044*/ 	.word	0x00000000
.L_11:


//--------------------- .nv.compat                --------------------------
	.section	.nv.compat,"",@"SHT_CUDA_COMPAT_INFO"
	.align	4
        /*0000*/ 	.byte	0x02, 0x09, 0x00, 0x00, 0x02, 0x02, 0x01, 0x00, 0x02, 0x05, 0x05, 0x00, 0x03, 0x07, 0x01, 0x01
        /*0010*/ 	.byte	0x02, 0x03, 0x00, 0x00, 0x02, 0x06, 0x01, 0x00, 0x04, 0x0b, 0x08, 0x00, 0x09, 0x00, 0x00, 0x00
        /*0020*/ 	.byte	0x00, 0x00, 0x00, 0x00


//--------------------- .nv.info._Z11column_sumsPKfPfm --------------------------
	.section	.nv.info._Z11column_sumsPKfPfm,"",@"SHT_CUDA_INFO"
	.sectionflags	@""
	.align	4


	//----- nvinfo : EIATTR_CUDA_API_VERSION
	.align		4
        /*0000*/ 	.byte	0x04, 0x37
        /*0002*/ 	.short	(.L_13 - .L_12)
.L_12:
        /*0004*/ 	.word	0x00000082


	//----- nvinfo : EIATTR_KPARAM_INFO
	.align		4
.L_13:
        /*0008*/ 	.byte	0x04, 0x17
        /*000a*/ 	.short	(.L_15 - .L_14)
.L_14:
        /*000c*/ 	.word	0x00000000
        /*0010*/ 	.short	0x0002
        /*0012*/ 	.short	0x0010
        /*0014*/ 	.byte	0x00, 0xf0, 0x21, 0x00


	//----- nvinfo : EIATTR_KPARAM_INFO
	.align		4
.L_15:
        /*0018*/ 	.byte	0x04, 0x17
        /*001a*/ 	.short	(.L_17 - .L_16)
.L_16:
        /*001c*/ 	.word	0x00000000
        /*0020*/ 	.short	0x0001
        /*0022*/ 	.short	0x0008
        /*0024*/ 	.byte	0x00, 0xf5, 0x21, 0x00


	//----- nvinfo : EIATTR_KPARAM_INFO
	.align		4
.L_17:
        /*0028*/ 	.byte	0x04, 0x17
        /*002a*/ 	.short	(.L_19 - .L_18)
.L_18:
        /*002c*/ 	.word	0x00000000
        /*0030*/ 	.short	0x0000
        /*0032*/ 	.short	0x0000
        /*0034*/ 	.byte	0x00, 0xf5, 0x21, 0x00


	//----- nvinfo : EIATTR_SPARSE_MMA_MASK
	.align		4
.L_19:
        /*0038*/ 	.byte	0x03, 0x50
        /*003a*/ 	.short	0x0000


	//----- nvinfo : EIATTR_MAXREG_COUNT
	.align		4
        /*003c*/ 	.byte	0x03, 0x1b
        /*003e*/ 	.short	0x00ff


	//----- nvinfo : EIATTR_MERCURY_ISA_VERSION
	.align		4
        /*0040*/ 	.byte	0x03, 0x5f
        /*0042*/ 	.short	0x0101


	//----- nvinfo : EIATTR_VRC_CTA_INIT_COUNT
	.align		4
        /*0044*/ 	.byte	0x02, 0x4a
	.zero		1
	.zero		1


	//----- nvinfo : EIATTR_EXIT_INSTR_OFFSETS
	.align		4
        /*0048*/ 	.byte	0x04, 0x1c
        /*004a*/ 	.short	(.L_21 - .L_20)


	//   ....[0]....
.L_20:
        /*004c*/ 	.word	0x00000090


	//   ....[1]....
        /*0050*/ 	.word	0x00000d30


	//----- nvinfo : EIATTR_CBANK_PARAM_SIZE
	.align		4
.L_21:
        /*0054*/ 	.byte	0x03, 0x19
        /*0056*/ 	.short	0x0018


	//----- nvinfo : EIATTR_PARAM_CBANK
	.align		4
        /*0058*/ 	.byte	0x04, 0x0a
        /*005a*/ 	.short	(.L_23 - .L_22)
	.align		4
.L_22:
        /*005c*/ 	.word	index@(.nv.constant0._Z11column_sumsPKfPfm)
        /*0060*/ 	.short	0x0380
        /*0062*/ 	.short	0x0018


	//----- nvinfo : EIATTR_SW_WAR
	.align		4
.L_23:
        /*0064*/ 	.byte	0x04, 0x36
        /*0066*/ 	.short	(.L_25 - .L_24)
.L_24:
        /*0068*/ 	.word	0x00000008
.L_25:


//--------------------- .nv.info._Z8row_sumsPKfPfm --------------------------
	.section	.nv.info._Z8row_sumsPKfPfm,"",@"SHT_CUDA_INFO"
	.sectionflags	@""
	.align	4


	//----- nvinfo : EIATTR_CUDA_API_VERSION
	.align		4
        /*0000*/ 	.byte	0x04, 0x37
        /*0002*/ 	.short	(.L_27 - .L_26)
.L_26:
        /*0004*/ 	.word	0x00000082


	//----- nvinfo : EIATTR_KPARAM_INFO
	.align		4
.L_27:
        /*0008*/ 	.byte	0x04, 0x17
        /*000a*/ 	.short	(.L_29 - .L_28)
.L_28:
        /*000c*/ 	.word	0x00000000
        /*0010*/ 	.short	0x0002
        /*0012*/ 	.short	0x0010
        /*0014*/ 	.byte	0x00, 0xf0, 0x21, 0x00


	//----- nvinfo : EIATTR_KPARAM_INFO
	.align		4
.L_29:
        /*0018*/ 	.byte	0x04, 0x17
        /*001a*/ 	.short	(.L_31 - .L_30)
.L_30:
        /*001c*/ 	.word	0x00000000
        /*0020*/ 	.short	0x0001
        /*0022*/ 	.short	0x0008
        /*0024*/ 	.byte	0x00, 0xf5, 0x21, 0x00


	//----- nvinfo : EIATTR_KPARAM_INFO
	.align		4
.L_31:
        /*0028*/ 	.byte	0x04, 0x17
        /*002a*/ 	.short	(.L_33 - .L_32)
.L_32:
        /*002c*/ 	.word	0x00000000
        /*0030*/ 	.short	0x0000
        /*0032*/ 	.short	0x0000
        /*0034*/ 	.byte	0x00, 0xf5, 0x21, 0x00


	//----- nvinfo : EIATTR_SPARSE_MMA_MASK
	.align		4
.L_33:
        /*0038*/ 	.byte	0x03, 0x50
        /*003a*/ 	.short	0x0000


	//----- nvinfo : EIATTR_MAXREG_COUNT
	.align		4
        /*003c*/ 	.byte	0x03, 0x1b
        /*003e*/ 	.short	0x00ff


	//----- nvinfo : EIATTR_NUM_BARRIERS
	.align		4
        /*0040*/ 	.byte	0x02, 0x4c
        /*0042*/ 	.byte	0x01
	.zero		1


	//----- nvinfo : EIATTR_MERCURY_ISA_VERSION
	.align		4
        /*0044*/ 	.byte	0x03, 0x5f
        /*0046*/ 	.short	0x0101


	//----- nvinfo : EIATTR_VRC_CTA_INIT_COUNT
	.align		4
        /*0048*/ 	.byte	0x02, 0x4a
	.zero		1
	.zero		1


	//----- nvinfo : EIATTR_EXIT_INSTR_OFFSETS
	.align		4
        /*004c*/ 	.byte	0x04, 0x1c
        /*004e*/ 	.short	(.L_35 - .L_34)


	//   ....[0]....
.L_34:
        /*0050*/ 	.word	0x00000050


	//   ....[1]....
        /*0054*/ 	.word	0x00000370


	//   ....[2]....
        /*0058*/ 	.word	0x00000420


	//----- nvinfo : EIATTR_CRS_STACK_SIZE
	.align		4
.L_35:
        /*005c*/ 	.byte	0x04, 0x1e
        /*005e*/ 	.short	(.L_37 - .L_36)
.L_36:
        /*0060*/ 	.word	0x00000000


	//----- nvinfo : EIATTR_CBANK_PARAM_SIZE
	.align		4
.L_37:
        /*0064*/ 	.byte	0x03, 0x19
        /*0066*/ 	.short	0x0018


	//----- nvinfo : EIATTR_PARAM_CBANK
	.align		4
        /*0068*/ 	.byte	0x04, 0x0a
        /*006a*/ 	.short	(.L_39 - .L_38)
	.align		4
.L_38:
        /*006c*/ 	.word	index@(.nv.constant0._Z8row_sumsPKfPfm)
        /*0070*/ 	.short	0x0380
        /*0072*/ 	.short	0x0018


	//----- nvinfo : EIATTR_SW_WAR
	.align		4
.L_39:
        /*0074*/ 	.byte	0x04, 0x36
        /*0076*/ 	.short	(.L_41 - .L_40)
.L_40:
        /*0078*/ 	.word	0x00000008
.L_41:


//--------------------- .nv.callgraph             --------------------------
	.section	.nv.callgraph,"",@"SHT_CUDA_CALLGRAPH"
	.align	4
	.sectionentsize	8
	.align		4
        /*0000*/ 	.word	0x00000000
	.align		4
        /*0004*/ 	.word	0xffffffff
	.align		4
        /*0008*/ 	.word	0x00000000
	.align		4
        /*000c*/ 	.word	0xfffffffe
	.align		4
        /*0010*/ 	.word	0x00000000
	.align		4
        /*0014*/ 	.word	0xfffffffd
	.align		4
        /*0018*/ 	.word	0x00000000
	.align		4
        /*001c*/ 	.word	0xfffffffc


//--------------------- .text._Z11column_sumsPKfPfm --------------------------
	.section	.text._Z11column_sumsPKfPfm,"ax",@progbits
	.align	128
        .global         _Z11column_sumsPKfPfm
        .type           _Z11column_sumsPKfPfm,@function
        .size           _Z11column_sumsPKfPfm,(.L_x_14 - _Z11column_sumsPKfPfm)
        .other          _Z11column_sumsPKfPfm,@"STO_CUDA_ENTRY STV_DEFAULT"
_Z11column_sumsPKfPfm:
.text._Z11column_sumsPKfPfm:
[----:B------:R-:W-:Y:S01]  /*0000*/  LDC R1, c[0x0][0x37c] ;  /* 0x0000df00ff017b82 */ /* 0x000fe20000000800 */
[----:B------:R-:W0:Y:S07]  /*0010*/  S2R R12, SR_TID.X ;  /* 0x00000000000c7919 */ /* 0x000e2e0000002100 */
[----:B------:R-:W1:Y:S01]  /*0020*/  LDC.64 R10, c[0x0][0x390] ;  /* 0x0000e400ff0a7b82 */ /* 0x000e620000000a00 */
[----:B------:R-:W0:Y:S01]  /*0030*/  LDCU UR4, c[0x0][0x360] ;  /* 0x00006c00ff0477ac */ /* 0x000e220008000800 */
[----:B------:R-:W0:Y:S02]  /*0040*/  S2R R13, SR_CTAID.X ;  /* 0x00000000000d7919 */ /* 0x000e240000002500 */
[----:B0-----:R-:W-:-:S05]  /*0050*/  IMAD R12, R13, UR4, R12 ;  /* 0x000000040d0c7c24 */ /* 0x001fca000f8e020c */
[----:B------:R-:W-:Y:S02]  /*0060*/  SHF.R.S32.HI R13, RZ, 0x1f, R12 ;  /* 0x0000001fff0d7819 */ /* 0x000fe4000001140c */
[----:B-1----:R-:W-:-:S04]  /*0070*/  ISETP.GE.U32.AND P0, PT, R12, R10, PT ;  /* 0x0000000a0c00720c */ /* 0x002fc80003f06070 */
[----:B------:R-:W-:-:S13]  /*0080*/  ISETP.GE.U32.AND.EX P0, PT, R13, R11, PT, P0 ;  /* 0x0000000b0d00720c */ /* 0x000fda0003f06100 */
[----:B------:R-:W-:Y:S05]  /*0090*/  @P0 EXIT ;  /* 0x000000000000094d */ /* 0x000fea0003800000 */
[C---:B------:R-:W-:Y:S01]  /*00a0*/  IADD3 R2, P0, PT, R10.reuse, -0x1, RZ ;  /* 0xffffffff0a027810 */ /* 0x040fe20007f1e0ff */
[----:B------:R-:W0:Y:S01]  /*00b0*/  LDCU.64 UR4, c[0x0][0x358] ;  /* 0x00006b00ff0477ac */ /* 0x000e220008000a00 */
[----:B------:R-:W-:Y:S01]  /*00c0*/  LOP3.LUT R0, R10, 0xf, RZ, 0xc0, !PT ;  /* 0x0000000f0a007812 */ /* 0x000fe200078ec0ff */
[----:B------:R-:W-:Y:S01]  /*00d0*/  IMAD.MOV.U32 R5, RZ, RZ, RZ ;  /* 0x000000ffff057224 */ /* 0x000fe200078e00ff */
[----:B------:R-:W-:Y:S02]  /*00e0*/  ISETP.GE.U32.AND P1, PT, R2, 0xf, PT ;  /* 0x0000000f0200780c */ /* 0x000fe40003f26070 */
[----:B------:R-:W-:Y:S02]  /*00f0*/  IADD3.X R2, PT, PT, R11, -0x1, RZ, P0, !PT ;  /* 0xffffffff0b027810 */ /* 0x000fe400007fe4ff */
[----:B------:R-:W-:Y:S02]  /*0100*/  ISETP.NE.U32.AND P0, PT, R0, RZ, PT ;  /* 0x000000ff0000720c */ /* 0x000fe40003f05070 */
[----:B------:R-:W-:-:S02]  /*0110*/  ISETP.GE.U32.AND.EX P1, PT, R2, RZ, PT, P1 ;  /* 0x000000ff0200720c */ /* 0x000fc40003f26110 */
[----:B------:R-:W-:Y:S02]  /*0120*/  CS2R R2, SRZ ;  /* 0x0000000000027805 */ /* 0x000fe4000001ff00 */
[----:B------:R-:W-:-:S09]  /*0130*/  ISETP.NE.AND.EX P0, PT, RZ, RZ, PT, P0 ;  /* 0x000000ffff00720c */ /* 0x000fd20003f05300 */
[----:B0-----:R-:W-:Y:S05]  /*0140*/  @!P1 BRA `(.L_x_0) ;  /* 0x0000000400449947 */ /* 0x001fea0003800000 */
[----:B------:R-:W0:Y:S01]  /*0150*/  LDC R3, c[0x0][0x394] ;  /* 0x0000e500ff037b82 */ /* 0x000e220000000800 */
[----:B------:R-:W1:Y:S01]  /*0160*/  LDCU.64 UR6, c[0x0][0x380] ;  /* 0x00007000ff0677ac */ /* 0x000e620008000a00 */
[C---:B------:R-:W-:Y:S01]  /*0170*/  LOP3.LUT R2, R10.reuse, 0xfffffff0, RZ, 0xc0, !PT ;  /* 0xfffffff00a027812 */ /* 0x040fe200078ec0ff */
[C---:B------:R-:W-:Y:S01]  /*0180*/  IMAD.WIDE.U32 R14, R10.reuse, 0x4, RZ ;  /* 0x000000040a0e7825 */ /* 0x040fe200078e00ff */
[----:B------:R-:W-:-:S03]  /*0190*/  SHF.L.U64.HI R6, R10, 0x6, R11 ;  /* 0x000000060a067819 */ /* 0x000fc6000001020b */
[----:B------:R-:W-:Y:S02]  /*01a0*/  IMAD.SHL.U32 R7, R11, 0x4, RZ ;  /* 0x000000040b077824 */ /* 0x000fe400078e00ff */
[----:B------:R-:W-:Y:S02]  /*01b0*/  IMAD.MOV.U32 R5, RZ, RZ, RZ ;  /* 0x000000ffff057224 */ /* 0x000fe400078e00ff */
[----:B------:R-:W-:Y:S02]  /*01c0*/  IMAD.IADD R7, R15, 0x1, R7 ;  /* 0x000000010f077824 */ /* 0x000fe400078e0207 */
[----:B------:R-:W-:Y:S01]  /*01d0*/  IMAD.MOV.U32 R25, RZ, RZ, R2 ;  /* 0x000000ffff197224 */ /* 0x000fe200078e0002 */
[----:B-1----:R-:W-:-:S04]  /*01e0*/  LEA R8, P1, R12, UR6, 0x2 ;  /* 0x000000060c087c11 */ /* 0x002fc8000f8210ff */
[----:B------:R-:W-:Y:S02]  /*01f0*/  LEA.HI.X R9, R12, UR7, R13, 0x2, P1 ;  /* 0x000000070c097c11 */ /* 0x000fe400088f140d */
[----:B0-----:R-:W-:-:S07]  /*0200*/  MOV R24, R3 ;  /* 0x0000000300187202 */ /* 0x001fce0000000f00 */
.L_x_1:
[-C--:B------:R-:W-:Y:S01]  /*0210*/  IADD3 R16, P1, PT, R8, R14.reuse, RZ ;  /* 0x0000000e08107210 */ /* 0x080fe20007f3e0ff */
[----:B------:R-:W2:Y:S04]  /*0220*/  LDG.E R28, desc[UR4][R8.64] ;  /* 0x00000004081c7981 */ /* 0x000ea8000c1e1900 */
[----:B------:R-:W-:Y:S01]  /*0230*/  IMAD.X R17, R9, 0x1, R7, P1 ;  /* 0x0000000109117824 */ /* 0x000fe200008e0607 */
[----:B------:R-:W-:-:S04]  /*0240*/  IADD3 R18, P1, PT, R16, R14, RZ ;  /* 0x0000000e10127210 */ /* 0x000fc80007f3e0ff */
[----:B------:R0:W3:Y:S01]  /*0250*/  LDG.E R4, desc[UR4][R16.64] ;  /* 0x0000000410047981 */ /* 0x0000e2000c1e1900 */
[----:B------:R-:W-:Y:S01]  /*0260*/  IMAD.X R19, R17, 0x1, R7, P1 ;  /* 0x0000000111137824 */ /* 0x000fe200008e0607 */
[----:B------:R-:W-:-:S04]  /*0270*/  IADD3 R22, P1, PT, R18, R14, RZ ;  /* 0x0000000e12167210 */ /* 0x000fc80007f3e0ff */
[----:B------:R1:W4:Y:S01]  /*0280*/  LDG.E R27, desc[UR4][R18.64] ;  /* 0x00000004121b7981 */ /* 0x000322000c1e1900 */
[----:B------:R-:W-:Y:S01]  /*0290*/  IMAD.X R23, R19, 0x1, R7, P1 ;  /* 0x0000000113177824 */ /* 0x000fe200008e0607 */
[----:B------:R-:W-:-:S04]  /*02a0*/  IADD3 R20, P1, PT, R22, R14, RZ ;  /* 0x0000000e16147210 */ /* 0x000fc80007f3e0ff */
[----:B------:R5:W4:Y:S01]  /*02b0*/  LDG.E R26, desc[UR4][R22.64] ;  /* 0x00000004161a7981 */ /* 0x000b22000c1e1900 */
[----:B------:R-:W-:Y:S01]  /*02c0*/  IMAD.X R21, R23, 0x1, R7, P1 ;  /* 0x0000000117157824 */ /* 0x000fe200008e0607 */
[----:B0-----:R-:W-:-:S04]  /*02d0*/  IADD3 R16, P1, PT, R20, R14, RZ ;  /* 0x0000000e14107210 */ /* 0x001fc80007f3e0ff */
[----:B------:R-:W4:Y:S01]  /*02e0*/  LDG.E R20, desc[UR4][R20.64] ;  /* 0x0000000414147981 */ /* 0x000f22000c1e1900 */
[----:B------:R-:W-:Y:S01]  /*02f0*/  IMAD.X R17, R21, 0x1, R7, P1 ;  /* 0x0000000115117824 */ /* 0x000fe200008e0607 */
[----:B-1----:R-:W-:-:S04]  /*0300*/  IADD3 R18, P1, PT, R16, R14, RZ ;  /* 0x0000000e10127210 */ /* 0x002fc80007f3e0ff */
[----:B------:R-:W-:Y:S01]  /*0310*/  IADD3.X R19, PT, PT, R17, R7, RZ, P1, !PT ;  /* 0x0000000711137210 */ /* 0x000fe20000ffe4ff */
[----:B------:R-:W4:Y:S01]  /*0320*/  LDG.E R16, desc[UR4][R16.64] ;  /* 0x0000000410107981 */ /* 0x000f22000c1e1900 */
[----:B-----5:R-:W-:-:S03]  /*0330*/  IADD3 R22, P1, PT, R18, R14, RZ ;  /* 0x0000000e12167210 */ /* 0x020fc60007f3e0ff */
[----:B------:R-:W5:Y:S02]  /*0340*/  LDG.E R18, desc[UR4][R18.64] ;  /* 0x0000000412127981 */ /* 0x000f64000c1e1900 */
[----:B------:R-:W-:-:S05]  /*0350*/  IMAD.X R23, R19, 0x1, R7, P1 ;  /* 0x0000000113177824 */ /* 0x000fca00008e0607 */
[----:B------:R3:W5:Y:S01]  /*0360*/  LDG.E R17, desc[UR4][R22.64] ;  /* 0x0000000416117981 */ /* 0x000762000c1e1900 */
[----:B--2---:R-:W-:Y:S01]  /*0370*/  FADD R5, R28, R5 ;  /* 0x000000051c057221 */ /* 0x004fe20000000000 */
[----:B------:R-:W-:-:S05]  /*0380*/  IADD3 R28, P1, PT, R22, R14, RZ ;  /* 0x0000000e161c7210 */ /* 0x000fca0007f3e0ff */
[--C-:B------:R-:W-:Y:S02]  /*0390*/  IMAD.X R29, R23, 0x1, R7.reuse, P1 ;  /* 0x00000001171d7824 */ /* 0x100fe400008e0607 */
[----:B---3--:R-:W-:Y:S01]  /*03a0*/  FADD R22, R5, R4 ;  /* 0x0000000405167221 */ /* 0x008fe20000000000 */
[-C--:B------:R-:W-:Y:S02]  /*03b0*/  IADD3 R4, P1, PT, R28, R14.reuse, RZ ;  /* 0x0000000e1c047210 */ /* 0x080fe40007f3e0ff */
[----:B------:R-:W2:Y:S03]  /*03c0*/  LDG.E R21, desc[UR4][R28.64] ;  /* 0x000000041c157981 */ /* 0x000ea6000c1e1900 */
[----:B------:R-:W-:Y:S02]  /*03d0*/  IMAD.X R5, R29, 0x1, R7, P1 ;  /* 0x000000011d057824 */ /* 0x000fe400008e0607 */
[----:B----4-:R-:W-:Y:S01]  /*03e0*/  FADD R27, R22, R27 ;  /* 0x0000001b161b7221 */ /* 0x010fe20000000000 */
[----:B------:R-:W-:-:S02]  /*03f0*/  IADD3 R22, P1, PT, R4, R14, RZ ;  /* 0x0000000e04167210 */ /* 0x000fc40007f3e0ff */
[----:B------:R0:W3:Y:S03]  /*0400*/  LDG.E R4, desc[UR4][R4.64] ;  /* 0x0000000404047981 */ /* 0x0000e6000c1e1900 */
[----:B------:R-:W-:-:S05]  /*0410*/  IMAD.X R23, R5, 0x1, R7, P1 ;  /* 0x0000000105177824 */ /* 0x000fca00008e0607 */
[----:B------:R1:W4:Y:S01]  /*0420*/  LDG.E R19, desc[UR4][R22.64] ;  /* 0x0000000416137981 */ /* 0x000322000c1e1900 */
[----:B0-----:R-:W-:Y:S01]  /*0430*/  FADD R5, R27, R26 ;  /* 0x0000001a1b057221 */ /* 0x001fe20000000000 */
[----:B------:R-:W-:-:S05]  /*0440*/  IADD3 R26, P1, PT, R22, R14, RZ ;  /* 0x0000000e161a7210 */ /* 0x000fca0007f3e0ff */
[----:B------:R-:W-:Y:S01]  /*0450*/  IMAD.X R27, R23, 0x1, R7, P1 ;  /* 0x00000001171b7824 */ /* 0x000fe200008e0607 */
[----:B------:R-:W-:Y:S01]  /*0460*/  IADD3 R28, P1, PT, R26, R14, RZ ;  /* 0x0000000e1a1c7210 */ /* 0x000fe20007f3e0ff */
[----:B------:R-:W-:-:S03]  /*0470*/  FADD R5, R5, R20 ;  /* 0x0000001405057221 */ /* 0x000fc60000000000 */
[----:B------:R-:W-:Y:S01]  /*0480*/  IADD3.X R29, PT, PT, R27, R7, RZ, P1, !PT ;  /* 0x000000071b1d7210 */ /* 0x000fe20000ffe4ff */
[----:B------:R0:W4:Y:S01]  /*0490*/  LDG.E R20, desc[UR4][R26.64] ;  /* 0x000000041a147981 */ /* 0x000122000c1e1900 */
[-C--:B-1----:R-:W-:Y:S01]  /*04a0*/  IADD3 R22, P1, PT, R28, R14.reuse, RZ ;  /* 0x0000000e1c167210 */ /* 0x082fe20007f3e0ff */
[----:B------:R-:W-:Y:S02]  /*04b0*/  FADD R16, R5, R16 ;  /* 0x0000001005107221 */ /* 0x000fe40000000000 */
[----:B------:R-:W4:Y:S02]  /*04c0*/  LDG.E R5, desc[UR4][R28.64] ;  /* 0x000000041c057981 */ /* 0x000f24000c1e1900 */
[----:B------:R-:W-:Y:S02]  /*04d0*/  IMAD.X R23, R29, 0x1, R7, P1 ;  /* 0x000000011d177824 */ /* 0x000fe400008e0607 */
[----:B-----5:R-:W-:Y:S01]  /*04e0*/  FADD R16, R16, R18 ;  /* 0x0000001210107221 */ /* 0x020fe20000000000 */
[----:B0-----:R-:W-:-:S02]  /*04f0*/  IADD3 R26, P1, PT, R22, R14, RZ ;  /* 0x0000000e161a7210 */ /* 0x001fc40007f3e0ff */
[----:B------:R0:W5:Y:S03]  /*0500*/  LDG.E R18, desc[UR4][R22.64] ;  /* 0x0000000416127981 */ /* 0x000166000c1e1900 */
[----:B------:R-:W-:Y:S02]  /*0510*/  IMAD.X R27, R23, 0x1, R7, P1 ;  /* 0x00000001171b7824 */ /* 0x000fe400008e0607 */
[----:B0-----:R-:W-:Y:S01]  /*0520*/  FADD R22, R16, R17 ;  /* 0x0000001110167221 */ /* 0x001fe20000000000 */
[----:B------:R-:W-:Y:S02]  /*0530*/  IADD3 R16, P1, PT, R26, R14, RZ ;  /* 0x0000000e1a107210 */ /* 0x000fe40007f3e0ff */
[----:B------:R-:W5:Y:S03]  /*0540*/  LDG.E R26, desc[UR4][R26.64] ;  /* 0x000000041a1a7981 */ /* 0x000f66000c1e1900 */
[----:B------:R-:W-:-:S05]  /*0550*/  IMAD.X R17, R27, 0x1, R7, P1 ;  /* 0x000000011b117824 */ /* 0x000fca00008e0607 */
[----:B------:R-:W5:Y:S01]  /*0560*/  LDG.E R16, desc[UR4][R16.64] ;  /* 0x0000000410107981 */ /* 0x000f62000c1e1900 */
[----:B------:R-:W-:-:S04]  /*0570*/  IADD3 R25, P1, PT, R25, -0x10, RZ ;  /* 0xfffffff019197810 */ /* 0x000fc80007f3e0ff */
[----:B------:R-:W-:Y:S02]  /*0580*/  IADD3.X R24, PT, PT, R24, -0x1, RZ, P1, !PT ;  /* 0xffffffff18187810 */ /* 0x000fe40000ffe4ff */
[----:B------:R-:W-:-:S04]  /*0590*/  ISETP.NE.U32.AND P1, PT, R25, RZ, PT ;  /* 0x000000ff1900720c */ /* 0x000fc80003f25070 */
[----:B------:R-:W-:Y:S02]  /*05a0*/  ISETP.NE.AND.EX P1, PT, R24, RZ, PT, P1 ;  /* 0x000000ff1800720c */ /* 0x000fe40003f25310 */
[----:B------:R-:W-:-:S05]  /*05b0*/  LEA R8, P2, R10, R8, 0x6 ;  /* 0x000000080a087211 */ /* 0x000fca00078430ff */
[----:B------:R-:W-:Y:S02]  /*05c0*/  IMAD.X R9, R9, 0x1, R6, P2 ;  /* 0x0000000109097824 */ /* 0x000fe400010e0606 */
[----:B--2---:R-:W-:-:S04]  /*05d0*/  FADD R21, R22, R21 ;  /* 0x0000001516157221 */ /* 0x004fc80000000000 */
[----:B---3--:R-:W-:-:S04]  /*05e0*/  FADD R4, R21, R4 ;  /* 0x0000000415047221 */ /* 0x008fc80000000000 */
[----:B----4-:R-:W-:-:S04]  /*05f0*/  FADD R19, R4, R19 ;  /* 0x0000001304137221 */ /* 0x010fc80000000000 */
[----:B------:R-:W-:-:S04]  /*0600*/  FADD R20, R19, R20 ;  /* 0x0000001413147221 */ /* 0x000fc80000000000 */
[----:B------:R-:W-:-:S04]  /*0610*/  FADD R5, R20, R5 ;  /* 0x0000000514057221 */ /* 0x000fc80000000000 */
[----:B-----5:R-:W-:-:S04]  /*0620*/  FADD R5, R5, R18 ;  /* 0x0000001205057221 */ /* 0x020fc80000000000 */
[----:B------:R-:W-:-:S04]  /*0630*/  FADD R5, R5, R26 ;  /* 0x0000001a05057221 */ /* 0x000fc80000000000 */
[----:B------:R-:W-:Y:S01]  /*0640*/  FADD R5, R5, R16 ;  /* 0x0000001005057221 */ /* 0x000fe20000000000 */
[----:B------:R-:W-:Y:S06]  /*0650*/  @P1 BRA `(.L_x_1) ;  /* 0xfffffff800ec1947 */ /* 0x000fec000383ffff */
.L_x_0:
[----:B------:R-:W-:Y:S05]  /*0660*/  @!P0 BRA `(.L_x_2) ;  /* 0x0000000400a08947 */ /* 0x000fea0003800000 */
[----:B------:R-:W-:Y:S02]  /*0670*/  ISETP.GE.U32.AND P1, PT, R0, 0x8, PT ;  /* 0x000000080000780c */ /* 0x000fe40003f26070 */
[----:B------:R-:W-:Y:S02]  /*0680*/  LOP3.LUT R24, R10, 0x7, RZ, 0xc0, !PT ;  /* 0x000000070a187812 */ /* 0x000fe400078ec0ff */
[----:B------:R-:W-:Y:S02]  /*0690*/  ISETP.GE.U32.AND.EX P1, PT, RZ, RZ, PT, P1 ;  /* 0x000000ffff00720c */ /* 0x000fe40003f26110 */
[----:B------:R-:W-:-:S04]  /*06a0*/  ISETP.NE.U32.AND P0, PT, R24, RZ, PT ;  /* 0x000000ff1800720c */ /* 0x000fc80003f05070 */
[----:B------:R-:W-:-:S07]  /*06b0*/  ISETP.NE.AND.EX P0, PT, RZ, RZ, PT, P0 ;  /* 0x000000ffff00720c */ /* 0x000fce0003f05300 */
[----:B------:R-:W-:Y:S06]  /*06c0*/  @!P1 BRA `(.L_x_3) ;  /* 0x0000000000a49947 */ /* 0x000fec0003800000 */
[----:B------:R-:W0:Y:S01]  /*06d0*/  LDCU.64 UR6, c[0x0][0x380] ;  /* 0x00007000ff0677ac */ /* 0x000e220008000a00 */
[-C--:B------:R-:W-:Y:S01]  /*06e0*/  IMAD R0, R3, R10.reuse, RZ ;  /* 0x0000000a03007224 */ /* 0x080fe200078e02ff */
[----:B------:R-:W-:Y:S01]  /*06f0*/  SHF.L.U64.HI R19, R10, 0x2, R11 ;  /* 0x000000020a137819 */ /* 0x000fe2000001020b */
[----:B------:R-:W-:-:S04]  /*0700*/  IMAD.WIDE.U32 R6, R2, R10, R12 ;  /* 0x0000000a02067225 */ /* 0x000fc800078e000c */
[----:B------:R-:W-:Y:S02]  /*0710*/  IMAD R9, R2, R11, R0 ;  /* 0x0000000b02097224 */ /* 0x000fe400078e0200 */
[----:B------:R-:W-:-:S03]  /*0720*/  IMAD.SHL.U32 R17, R10, 0x4, RZ ;  /* 0x000000040a117824 */ /* 0x000fc600078e00ff */
[----:B------:R-:W-:Y:S02]  /*0730*/  IADD3 R7, PT, PT, R7, R9, RZ ;  /* 0x0000000907077210 */ /* 0x000fe40007ffe0ff */
[----:B0-----:R-:W-:-:S04]  /*0740*/  LEA R26, P2, R6, UR6, 0x2 ;  /* 0x00000006061a7c11 */ /* 0x001fc8000f8410ff */
[----:B------:R-:W-:Y:S02]  /*0750*/  IADD3 R22, P1, PT, R17, R26, RZ ;  /* 0x0000001a11167210 */ /* 0x000fe40007f3e0ff */
[----:B------:R-:W-:Y:S02]  /*0760*/  LEA.HI.X R27, R6, UR7, R7, 0x2, P2 ;  /* 0x00000007061b7c11 */ /* 0x000fe400090f1407 */
[----:B------:R-:W-:-:S03]  /*0770*/  IADD3 R20, P2, PT, R22, R17, RZ ;  /* 0x0000001116147210 */ /* 0x000fc60007f5e0ff */
[----:B------:R-:W-:Y:S01]  /*0780*/  IMAD.X R23, R19, 0x1, R27, P1 ;  /* 0x0000000113177824 */ /* 0x000fe200008e061b */
[----:B------:R-:W2:Y:S01]  /*0790*/  LDG.E R0, desc[UR4][R26.64] ;  /* 0x000000041a007981 */ /* 0x000ea2000c1e1900 */
[-C--:B------:R-:W-:Y:S02]  /*07a0*/  IADD3 R14, P1, PT, R20, R17.reuse, RZ ;  /* 0x00000011140e7210 */ /* 0x080fe40007f3e0ff */
[--C-:B------:R-:W-:Y:S01]  /*07b0*/  IMAD.X R21, R23, 0x1, R19.reuse, P2 ;  /* 0x0000000117157824 */ /* 0x100fe200010e0613 */
[----:B------:R-:W3:Y:S01]  /*07c0*/  LDG.E R4, desc[UR4][R22.64] ;  /* 0x0000000416047981 */ /* 0x000ee2000c1e1900 */
[-C--:B------:R-:W-:Y:S02]  /*07d0*/  IADD3 R6, P2, PT, R14, R17.reuse, RZ ;  /* 0x000000110e067210 */ /* 0x080fe40007f5e0ff */
[----:B------:R-:W-:Y:S01]  /*07e0*/  IMAD.X R15, R21, 0x1, R19, P1 ;  /* 0x00000001150f7824 */ /* 0x000fe200008e0613 */
[----:B------:R-:W4:Y:S01]  /*07f0*/  LDG.E R20, desc[UR4][R20.64] ;  /* 0x0000000414147981 */ /* 0x000f22000c1e1900 */
[----:B------:R-:W-:-:S02]  /*0800*/  IADD3 R8, P1, PT, R6, R17, RZ ;  /* 0x0000001106087210 */ /* 0x000fc40007f3e0ff */
[----:B------:R-:W-:Y:S01]  /*0810*/  IMAD.X R7, R15, 0x1, R19, P2 ;  /* 0x000000010f077824 */ /* 0x000fe200010e0613 */
[----:B------:R-:W5:Y:S01]  /*0820*/  LDG.E R14, desc[UR4][R14.64] ;  /* 0x000000040e0e7981 */ /* 0x000f62000c1e1900 */
[----:B------:R-:W-:-:S03]  /*0830*/  IADD3 R16, P2, PT, R8, R17, RZ ;  /* 0x0000001108107210 */ /* 0x000fc60007f5e0ff */
[----:B------:R-:W-:Y:S01]  /*0840*/  IADD3.X R9, PT, PT, R7, R19, RZ, P1, !PT ;  /* 0x0000001307097210 */ /* 0x000fe20000ffe4ff */
[----:B------:R-:W5:Y:S01]  /*0850*/  LDG.E R6, desc[UR4][R6.64] ;  /* 0x0000000406067981 */ /* 0x000f62000c1e1900 */
[----:B------:R-:W-:-:S03]  /*0860*/  IADD3 R18, P1, PT, R16, R17, RZ ;  /* 0x0000001110127210 */ /* 0x000fc60007f3e0ff */
[--C-:B------:R-:W-:Y:S01]  /*0870*/  IMAD.X R17, R9, 0x1, R19.reuse, P2 ;  /* 0x0000000109117824 */ /* 0x100fe200010e0613 */
[----:B------:R-:W5:Y:S03]  /*0880*/  LDG.E R8, desc[UR4][R8.64] ;  /* 0x0000000408087981 */ /* 0x000f66000c1e1900 */
[----:B------:R-:W-:Y:S01]  /*0890*/  IMAD.X R19, R17, 0x1, R19, P1 ;  /* 0x0000000111137824 */ /* 0x000fe200008e0613 */
[----:B------:R-:W5:Y:S04]  /*08a0*/  LDG.E R16, desc[UR4][R16.64] ;  /* 0x0000000410107981 */ /* 0x000f68000c1e1900 */
[----:B------:R-:W5:Y:S01]  /*08b0*/  LDG.E R18, desc[UR4][R18.64] ;  /* 0x0000000412127981 */ /* 0x000f62000c1e1900 */
[----:B------:R-:W-:-:S05]  /*08c0*/  IADD3 R2, P1, PT, R2, 0x8, RZ ;  /* 0x0000000802027810 */ /* 0x000fca0007f3e0ff */
[----:B------:R-:W-:Y:S02]  /*08d0*/  IMAD.X R3, RZ, RZ, R3, P1 ;  /* 0x000000ffff037224 */ /* 0x000fe400008e0603 */
[----:B--2---:R-:W-:-:S04]  /*08e0*/  FADD R5, R5, R0 ;  /* 0x0000000005057221 */ /* 0x004fc80000000000 */
[----:B---3--:R-:W-:-:S04]  /*08f0*/  FADD R5, R5, R4 ;  /* 0x0000000405057221 */ /* 0x008fc80000000000 */
[----:B----4-:R-:W-:-:S04]  /*0900*/  FADD R5, R5, R20 ;  /* 0x0000001405057221 */ /* 0x010fc80000000000 */
[----:B-----5:R-:W-:-:S04]  /*0910*/  FADD R5, R5, R14 ;  /* 0x0000000e05057221 */ /* 0x020fc80000000000 */
[----:B------:R-:W-:-:S04]  /*0920*/  FADD R5, R5, R6 ;  /* 0x0000000605057221 */ /* 0x000fc80000000000 */
[----:B------:R-:W-:-:S04]  /*0930*/  FADD R5, R5, R8 ;  /* 0x0000000805057221 */ /* 0x000fc80000000000 */
[----:B------:R-:W-:-:S04]  /*0940*/  FADD R5, R5, R16 ;  /* 0x0000001005057221 */ /* 0x000fc80000000000 */
[----:B------:R-:W-:-:S07]  /*0950*/  FADD R5, R5, R18 ;  /* 0x0000001205057221 */ /* 0x000fce0000000000 */
.L_x_3:
[----:B------:R-:W-:Y:S05]  /*0960*/  @!P0 BRA `(.L_x_2) ;  /* 0x0000000000e08947 */ /* 0x000fea0003800000 */
[----:B------:R-:W-:Y:S01]  /*0970*/  ISETP.GE.U32.AND P1, PT, R24, 0x4, PT ;  /* 0x000000041800780c */ /* 0x000fe20003f26070 */
[----:B------:R-:W-:Y:S01]  /*0980*/  IMAD.MOV.U32 R4, RZ, RZ, RZ ;  /* 0x000000ffff047224 */ /* 0x000fe200078e00ff */
[----:B------:R-:W-:Y:S02]  /*0990*/  LOP3.LUT R0, R10, 0x3, RZ, 0xc0, !PT ;  /* 0x000000030a007812 */ /* 0x000fe400078ec0ff */
[----:B------:R-:W-:Y:S02]  /*09a0*/  ISETP.GE.U32.AND.EX P1, PT, RZ, RZ, PT, P1 ;  /* 0x000000ffff00720c */ /* 0x000fe40003f26110 */
[----:B------:R-:W-:-:S04]  /*09b0*/  ISETP.NE.U32.AND P0, PT, R0, RZ, PT ;  /* 0x000000ff0000720c */ /* 0x000fc80003f05070 */
[----:B------:R-:W-:-:S07]  /*09c0*/  ISETP.NE.AND.EX P0, PT, R4, RZ, PT, P0 ;  /* 0x000000ff0400720c */ /* 0x000fce0003f05300 */
[----:B------:R-:W-:Y:S06]  /*09d0*/  @!P1 BRA `(.L_x_4) ;  /* 0x00000000006c9947 */ /* 0x000fec0003800000 */
[----:B------:R-:W0:Y:S01]  /*09e0*/  LDCU.64 UR6, c[0x0][0x380] ;  /* 0x00007000ff0677ac */ /* 0x000e220008000a00 */
[----:B------:R-:W-:Y:S01]  /*09f0*/  MOV R8, R12 ;  /* 0x0000000c00087202 */ /* 0x000fe20000000f00 */
[-C--:B------:R-:W-:Y:S01]  /*0a00*/  IMAD R6, R3, R10.reuse, RZ ;  /* 0x0000000a03067224 */ /* 0x080fe200078e02ff */
[----:B------:R-:W-:Y:S01]  /*0a10*/  SHF.L.U64.HI R17, R10, 0x2, R11 ;  /* 0x000000020a117819 */ /* 0x000fe2000001020b */
[----:B------:R-:W-:Y:S02]  /*0a20*/  IMAD.MOV.U32 R9, RZ, RZ, R13 ;  /* 0x000000ffff097224 */ /* 0x000fe400078e000d */
[C---:B------:R-:W-:Y:S02]  /*0a30*/  IMAD R7, R2.reuse, R11, R6 ;  /* 0x0000000b02077224 */ /* 0x040fe400078e0206 */
[----:B------:R-:W-:-:S04]  /*0a40*/  IMAD.WIDE.U32 R8, R2, R10, R8 ;  /* 0x0000000a02087225 */ /* 0x000fc800078e0008 */
[----:B------:R-:W-:Y:S02]  /*0a50*/  IMAD.SHL.U32 R19, R10, 0x4, RZ ;  /* 0x000000040a137824 */ /* 0x000fe400078e00ff */
[----:B------:R-:W-:Y:S01]  /*0a60*/  IMAD.IADD R7, R9, 0x1, R7 ;  /* 0x0000000109077824 */ /* 0x000fe200078e0207 */
[----:B0-----:R-:W-:-:S04]  /*0a70*/  LEA R14, P2, R8, UR6, 0x2 ;  /* 0x00000006080e7c11 */ /* 0x001fc8000f8410ff */
[----:B------:R-:W-:Y:S02]  /*0a80*/  IADD3 R6, P1, PT, R19, R14, RZ ;  /* 0x0000000e13067210 */ /* 0x000fe40007f3e0ff */
[----:B------:R-:W-:Y:S02]  /*0a90*/  LEA.HI.X R15, R8, UR7, R7, 0x2, P2 ;  /* 0x00000007080f7c11 */ /* 0x000fe400090f1407 */
[----:B------:R-:W-:-:S03]  /*0aa0*/  IADD3 R8, P2, PT, R6, R19, RZ ;  /* 0x0000001306087210 */ /* 0x000fc60007f5e0ff */
[----:B------:R-:W-:Y:S01]  /*0ab0*/  IMAD.X R7, R17, 0x1, R15, P1 ;  /* 0x0000000111077824 */ /* 0x000fe200008e060f */
[----:B------:R-:W2:Y:S01]  /*0ac0*/  LDG.E R14, desc[UR4][R14.64] ;  /* 0x000000040e0e7981 */ /* 0x000ea2000c1e1900 */
[----:B------:R-:W-:-:S03]  /*0ad0*/  IADD3 R16, P1, PT, R8, R19, RZ ;  /* 0x0000001308107210 */ /* 0x000fc60007f3e0ff */
[----:B------:R-:W-:Y:S01]  /*0ae0*/  IADD3.X R9, PT, PT, R7, R17, RZ, P2, !PT ;  /* 0x0000001107097210 */ /* 0x000fe200017fe4ff */
[----:B------:R-:W3:Y:S04]  /*0af0*/  LDG.E R6, desc[UR4][R6.64] ;  /* 0x0000000406067981 */ /* 0x000ee8000c1e1900 */
[----:B------:R-:W-:Y:S01]  /*0b00*/  IMAD.X R17, R9, 0x1, R17, P1 ;  /* 0x0000000109117824 */ /* 0x000fe200008e0611 */
[----:B------:R-:W4:Y:S04]  /*0b10*/  LDG.E R8, desc[UR4][R8.64] ;  /* 0x0000000408087981 */ /* 0x000f28000c1e1900 */
[----:B------:R-:W5:Y:S01]  /*0b20*/  LDG.E R16, desc[UR4][R16.64] ;  /* 0x0000000410107981 */ /* 0x000f62000c1e1900 */
[----:B------:R-:W-:-:S05]  /*0b30*/  IADD3 R2, P1, PT, R2, 0x4, RZ ;  /* 0x0000000402027810 */ /* 0x000fca0007f3e0ff */
[----:B------:R-:W-:Y:S02]  /*0b40*/  IMAD.X R3, RZ, RZ, R3, P1 ;  /* 0x000000ffff037224 */ /* 0x000fe400008e0603 */
[----:B--2---:R-:W-:-:S04]  /*0b50*/  FADD R5, R5, R14 ;  /* 0x0000000e05057221 */ /* 0x004fc80000000000 */
[----:B---3--:R-:W-:-:S04]  /*0b60*/  FADD R5, R5, R6 ;  /* 0x0000000605057221 */ /* 0x008fc80000000000 */
[----:B----4-:R-:W-:-:S04]  /*0b70*/  FADD R5, R5, R8 ;  /* 0x0000000805057221 */ /* 0x010fc80000000000 */
[----:B-----5:R-:W-:-:S07]  /*0b80*/  FADD R5, R5, R16 ;  /* 0x0000001005057221 */ /* 0x020fce0000000000 */
.L_x_4:
[----:B------:R-:W-:Y:S05]  /*0b90*/  @!P0 BRA `(.L_x_2) ;  /* 0x0000000000548947 */ /* 0x000fea0003800000 */
[----:B------:R-:W0:Y:S01]  /*0ba0*/  LDCU.64 UR6, c[0x0][0x380] ;  /* 0x00007000ff0677ac */ /* 0x000e220008000a00 */
[-C--:B------:R-:W-:Y:S02]  /*0bb0*/  IMAD R3, R3, R10.reuse, RZ ;  /* 0x0000000a03037224 */ /* 0x080fe400078e02ff */
[----:B------:R-:W-:Y:S02]  /*0bc0*/  IMAD.MOV.U32 R6, RZ, RZ, R12 ;  /* 0x000000ffff067224 */ /* 0x000fe400078e000c */
[----:B------:R-:W-:Y:S02]  /*0bd0*/  IMAD.MOV.U32 R7, RZ, RZ, R13 ;  /* 0x000000ffff077224 */ /* 0x000fe400078e000d */
[----:B------:R-:W-:Y:S01]  /*0be0*/  IMAD R3, R2, R11, R3 ;  /* 0x0000000b02037224 */ /* 0x000fe200078e0203 */
[----:B------:R-:W-:Y:S01]  /*0bf0*/  SHF.L.U64.HI R11, R10, 0x2, R11 ;  /* 0x000000020a0b7819 */ /* 0x000fe2000001020b */
[----:B------:R-:W-:-:S05]  /*0c00*/  IMAD.WIDE.U32 R6, R2, R10, R6 ;  /* 0x0000000a02067225 */ /* 0x000fca00078e0006 */
[----:B------:R-:W-:Y:S02]  /*0c10*/  IADD3 R3, PT, PT, R7, R3, RZ ;  /* 0x0000000307037210 */ /* 0x000fe40007ffe0ff */
[----:B0-----:R-:W-:-:S04]  /*0c20*/  LEA R9, P0, R6, UR6, 0x2 ;  /* 0x0000000606097c11 */ /* 0x001fc8000f8010ff */
[----:B------:R-:W-:-:S09]  /*0c30*/  LEA.HI.X R6, R6, UR7, R3, 0x2, P0 ;  /* 0x0000000706067c11 */ /* 0x000fd200080f1403 */
.L_x_5:
[----:B------:R-:W-:Y:S02]  /*0c40*/  IMAD.MOV.U32 R2, RZ, RZ, R9 ;  /* 0x000000ffff027224 */ /* 0x000fe400078e0009 */
[----:B------:R-:W-:-:S05]  /*0c50*/  IMAD.MOV.U32 R3, RZ, RZ, R6 ;  /* 0x000000ffff037224 */ /* 0x000fca00078e0006 */
[----:B------:R-:W2:Y:S01]  /*0c60*/  LDG.E R2, desc[UR4][R2.64] ;  /* 0x0000000402027981 */ /* 0x000ea2000c1e1900 */
[----:B------:R-:W-:Y:S02]  /*0c70*/  IADD3 R0, P0, PT, R0, -0x1, RZ ;  /* 0xffffffff00007810 */ /* 0x000fe40007f1e0ff */
[----:B------:R-:W-:Y:S02]  /*0c80*/  LEA R9, P1, R10, R9, 0x2 ;  /* 0x000000090a097211 */ /* 0x000fe400078210ff */
[----:B------:R-:W-:Y:S02]  /*0c90*/  IADD3.X R4, PT, PT, R4, -0x1, RZ, P0, !PT ;  /* 0xffffffff04047810 */ /* 0x000fe400007fe4ff */
[----:B------:R-:W-:Y:S01]  /*0ca0*/  ISETP.NE.U32.AND P0, PT, R0, RZ, PT ;  /* 0x000000ff0000720c */ /* 0x000fe20003f05070 */
[----:B------:R-:W-:-:S03]  /*0cb0*/  IMAD.X R6, R6, 0x1, R11, P1 ;  /* 0x0000000106067824 */ /* 0x000fc600008e060b */
[----:B------:R-:W-:Y:S01]  /*0cc0*/  ISETP.NE.AND.EX P0, PT, R4, RZ, PT, P0 ;  /* 0x000000ff0400720c */ /* 0x000fe20003f05300 */
[----:B--2---:R-:W-:-:S12]  /*0cd0*/  FADD R5, R2, R5 ;  /* 0x0000000502057221 */ /* 0x004fd80000000000 */
[----:B------:R-:W-:Y:S05]  /*0ce0*/  @P0 BRA `(.L_x_5) ;  /* 0xfffffffc00d40947 */ /* 0x000fea000383ffff */
.L_x_2:
[----:B------:R-:W0:Y:S02]  /*0cf0*/  LDCU.64 UR6, c[0x0][0x388] ;  /* 0x00007100ff0677ac */ /* 0x000e240008000a00 */
[----:B0-----:R-:W-:-:S04]  /*0d00*/  LEA R2, P0, R12, UR6, 0x2 ;  /* 0x000000060c027c11 */ /* 0x001fc8000f8010ff */
[----:B------:R-:W-:-:S05]  /*0d10*/  LEA.HI.X R3, R12, UR7, R13, 0x2, P0 ;  /* 0x000000070c037c11 */ /* 0x000fca00080f140d */
[----:B------:R-:W-:Y:S01]  /*0d20*/  STG.E desc[UR4][R2.64], R5 ;  /* 0x0000000502007986 */ /* 0x000fe2000c101904 */
[----:B------:R-:W-:Y:S05]  /*0d30*/  EXIT ;  /* 0x000000000000794d */ /* 0x000fea0003800000 */
.L_x_6:
[----:B------:R-:W-:-:S00]  /*0d40*/  BRA `(.L_x_6) ;  /* 0xfffffffc00fc7947 */ /* 0x000fc0000383ffff */
[----:B------:R-:W-:-:S00]  /*0d50*/  NOP ;  /* 0x0000000000007918 */ /* 0x000fc00000000000 */
        /* <DEDUP_REMOVED lines=10> */
.L_x_14:


//--------------------- .text._Z8row_sumsPKfPfm   --------------------------
	.section	.text._Z8row_sumsPKfPfm,"ax",@progbits
	.align	128
        .global         _Z8row_sumsPKfPfm
        .type           _Z8row_sumsPKfPfm,@function
        .size           _Z8row_sumsPKfPfm,(.L_x_15 - _Z8row_sumsPKfPfm)
        .other          _Z8row_sumsPKfPfm,@"STO_CUDA_ENTRY STV_DEFAULT"
_Z8row_sumsPKfPfm:
.text._Z8row_sumsPKfPfm:
[----:B------:R-:W-:Y:S08]  /*0000*/  LDC R1, c[0x0][0x37c] ;  /* 0x0000df00ff017b82 */ /* 0x000ff00000000800 */
[----:B------:R-:W0:Y:S08]  /*0010*/  S2UR UR6, SR_CTAID.X ;  /* 0x00000000000679c3 */ /* 0x000e300000002500 */
[----:B------:R-:W0:Y:S02]  /*0020*/  LDC.64 R12, c[0x0][0x390] ;  /* 0x0000e400ff0c7b82 */ /* 0x000e240000000a00 */
[----:B0-----:R-:W-:-:S04]  /*0030*/  ISETP.LE.U32.AND P0, PT, R12, UR6, PT ;  /* 0x000000060c007c0c */ /* 0x001fc8000bf03070 */
[----:B------:R-:W-:-:S13]  /*0040*/  ISETP.GE.U32.AND.EX P0, PT, RZ, R13, PT, P0 ;  /* 0x0000000dff00720c */ /* 0x000fda0003f06100 */
[----:B------:R-:W-:Y:S05]  /*0050*/  @P0 EXIT ;  /* 0x000000000000094d */ /* 0x000fea0003800000 */
[----:B------:R-:W0:Y:S01]  /*0060*/  S2R R9, SR_TID.X ;  /* 0x0000000000097919 */ /* 0x000e220000002100 */
[----:B------:R-:W1:Y:S01]  /*0070*/  S2UR UR5, SR_CgaCtaId ;  /* 0x00000000000579c3 */ /* 0x000e620000008800 */
[----:B------:R-:W-:Y:S01]  /*0080*/  UMOV UR4, 0x400 ;  /* 0x0000040000047882 */ /* 0x000fe20000000000 */
[----:B------:R-:W2:Y:S01]  /*0090*/  LDCU.64 UR8, c[0x0][0x358] ;  /* 0x00006b00ff0877ac */ /* 0x000ea20008000a00 */
[----:B------:R-:W-:Y:S01]  /*00a0*/  BSSY.RECONVERGENT B0, `(.L_x_7) ;  /* 0x000001c000007945 */ /* 0x000fe20003800200 */
[----:B-1----:R-:W-:-:S06]  /*00b0*/  ULEA UR4, UR5, UR4, 0x18 ;  /* 0x0000000405047291 */ /* 0x002fcc000f8ec0ff */
[C---:B0-----:R-:W-:Y:S02]  /*00c0*/  LEA R0, R9.reuse, UR4, 0x2 ;  /* 0x0000000409007c11 */ /* 0x041fe4000f8e10ff */
[----:B------:R-:W-:-:S03]  /*00d0*/  ISETP.GE.U32.AND P0, PT, R9, R12, PT ;  /* 0x0000000c0900720c */ /* 0x000fc60003f06070 */
[----:B------:R-:W0:Y:S01]  /*00e0*/  LDCU.64 UR4, c[0x0][0x380] ;  /* 0x00007000ff0477ac */ /* 0x000e220008000a00 */
[----:B------:R1:W-:Y:S01]  /*00f0*/  STS [R0], RZ ;  /* 0x000000ff00007388 */ /* 0x0003e20000000800 */
[----:B------:R-:W-:-:S13]  /*0100*/  ISETP.GE.U32.AND.EX P0, PT, RZ, R13, PT, P0 ;  /* 0x0000000dff00720c */ /* 0x000fda0003f06100 */
[----:B-12---:R-:W-:Y:S05]  /*0110*/  @P0 BRA `(.L_x_8) ;  /* 0x0000000000500947 */ /* 0x006fea0003800000 */
[----:B------:R-:W1:Y:S01]  /*0120*/  LDC R11, c[0x0][0x360] ;  /* 0x0000d800ff0b7b82 */ /* 0x000e620000000800 */
[----:B------:R-:W-:Y:S01]  /*0130*/  BSSY.RECONVERGENT B1, `(.L_x_9) ;  /* 0x0000011000017945 */ /* 0x000fe20003800200 */
[--C-:B------:R-:W-:Y:S02]  /*0140*/  IMAD.MOV.U32 R2, RZ, RZ, R9.reuse ;  /* 0x000000ffff027224 */ /* 0x100fe400078e0009 */
[----:B------:R-:W-:Y:S02]  /*0150*/  IMAD.MOV.U32 R3, RZ, RZ, RZ ;  /* 0x000000ffff037224 */ /* 0x000fe400078e00ff */
[----:B------:R-:W-:Y:S02]  /*0160*/  IMAD.MOV.U32 R7, RZ, RZ, RZ ;  /* 0x000000ffff077224 */ /* 0x000fe400078e00ff */
[----:B------:R-:W-:-:S07]  /*0170*/  IMAD.MOV.U32 R6, RZ, RZ, R9 ;  /* 0x000000ffff067224 */ /* 0x000fce00078e0009 */
.L_x_10:
[----:B------:R-:W-:-:S04]  /*0180*/  IMAD.WIDE.U32 R2, R12, UR6, R2 ;  /* 0x000000060c027c25 */ /* 0x000fc8000f8e0002 */
[----:B------:R-:W-:Y:S01]  /*0190*/  IMAD R3, R13, UR6, R3 ;  /* 0x000000060d037c24 */ /* 0x000fe2000f8e0203 */
[----:B0-----:R-:W-:-:S04]  /*01a0*/  LEA R4, P0, R2, UR4, 0x2 ;  /* 0x0000000402047c11 */ /* 0x001fc8000f8010ff */
[----:B------:R-:W-:-:S05]  /*01b0*/  LEA.HI.X R5, R2, UR5, R3, 0x2, P0 ;  /* 0x0000000502057c11 */ /* 0x000fca00080f1403 */
[----:B------:R-:W2:Y:S01]  /*01c0*/  LDG.E R4, desc[UR8][R4.64] ;  /* 0x0000000804047981 */ /* 0x000ea2000c1e1900 */
[----:B-1----:R-:W-:-:S05]  /*01d0*/  IMAD.IADD R2, R11, 0x1, R6 ;  /* 0x000000010b027824 */ /* 0x002fca00078e0206 */
[----:B------:R-:W-:Y:S02]  /*01e0*/  ISETP.GE.U32.AND P0, PT, R2, R12, PT ;  /* 0x0000000c0200720c */ /* 0x000fe40003f06070 */
[----:B------:R-:W-:Y:S02]  /*01f0*/  SHF.R.S32.HI R3, RZ, 0x1f, R2 ;  /* 0x0000001fff037819 */ /* 0x000fe40000011402 */
[----:B------:R-:W-:Y:S02]  /*0200*/  MOV R6, R2 ;  /* 0x0000000200067202 */ /* 0x000fe40000000f00 */
[----:B------:R-:W-:Y:S01]  /*0210*/  ISETP.GE.U32.AND.EX P0, PT, R3, R13, PT, P0 ;  /* 0x0000000d0300720c */ /* 0x000fe20003f06100 */
[----:B--2---:R-:W-:-:S12]  /*0220*/  FADD R7, R4, R7 ;  /* 0x0000000704077221 */ /* 0x004fd80000000000 */
[----:B------:R-:W-:Y:S05]  /*0230*/  @!P0 BRA `(.L_x_10) ;  /* 0xfffffffc00d08947 */ /* 0x000fea000383ffff */
[----:B------:R-:W-:Y:S05]  /*0240*/  BSYNC.RECONVERGENT B1 ;  /* 0x0000000000017941 */ /* 0x000fea0003800200 */
.L_x_9:
[----:B------:R1:W-:Y:S02]  /*0250*/  STS [R0], R7 ;  /* 0x0000000700007388 */ /* 0x0003e40000000800 */
.L_x_8:
[----:B0-----:R-:W-:Y:S05]  /*0260*/  BSYNC.RECONVERGENT B0 ;  /* 0x0000000000007941 */ /* 0x001fea0003800200 */
.L_x_7:
[----:B------:R-:W0:Y:S01]  /*0270*/  LDCU UR4, c[0x0][0x360] ;  /* 0x00006c00ff0477ac */ /* 0x000e220008000800 */
[----:B------:R-:W-:Y:S01]  /*0280*/  ISETP.NE.AND P0, PT, R9, RZ, PT ;  /* 0x000000ff0900720c */ /* 0x000fe20003f05270 */
[----:B0-----:R-:W-:-:S09]  /*0290*/  UISETP.GE.U32.AND UP0, UPT, UR4, 0x2, UPT ;  /* 0x000000020400788c */ /* 0x001fd2000bf06070 */
[----:B------:R-:W-:Y:S05]  /*02a0*/  BRA.U !UP0, `(.L_x_11) ;  /* 0x0000000108307547 */ /* 0x000fea000b800000 */
[----:B------:R-:W-:-:S07]  /*02b0*/  IMAD.U32 R2, RZ, RZ, UR4 ;  /* 0x00000004ff027e24 */ /* 0x000fce000f8e00ff */
.L_x_12:
[----:B------:R-:W-:Y:S01]  /*02c0*/  BAR.SYNC.DEFER_BLOCKING 0x0 ;  /* 0x0000000000007b1d */ /* 0x000fe20000010000 */
[----:B------:R-:W-:-:S04]  /*02d0*/  SHF.R.U32.HI R6, RZ, 0x1, R2 ;  /* 0x00000001ff067819 */ /* 0x000fc80000011602 */
[----:B------:R-:W-:-:S13]  /*02e0*/  ISETP.GE.U32.AND P1, PT, R9, R6, PT ;  /* 0x000000060900720c */ /* 0x000fda0003f26070 */
[----:B------:R-:W-:Y:S01]  /*02f0*/  @!P1 IMAD R3, R6, 0x4, R0 ;  /* 0x0000000406039824 */ /* 0x000fe200078e0200 */
[----:B------:R-:W-:Y:S05]  /*0300*/  @!P1 LDS R4, [R0] ;  /* 0x0000000000049984 */ /* 0x000fea0000000800 */
[----:B------:R-:W0:Y:S02]  /*0310*/  @!P1 LDS R3, [R3] ;  /* 0x0000000003039984 */ /* 0x000e240000000800 */
[----:B0-----:R-:W-:-:S05]  /*0320*/  @!P1 FADD R5, R3, R4 ;  /* 0x0000000403059221 */ /* 0x001fca0000000000 */
[----:B------:R0:W-:Y:S01]  /*0330*/  @!P1 STS [R0], R5 ;  /* 0x0000000500009388 */ /* 0x0001e20000000800 */
[----:B------:R-:W-:Y:S01]  /*0340*/  ISETP.GT.U32.AND P1, PT, R2, 0x3, PT ;  /* 0x000000030200780c */ /* 0x000fe20003f24070 */
[----:B------:R-:W-:-:S12]  /*0350*/  IMAD.MOV.U32 R2, RZ, RZ, R6 ;  /* 0x000000ffff027224 */ /* 0x000fd800078e0006 */
[----:B0-----:R-:W-:Y:S05]  /*0360*/  @P1 BRA `(.L_x_12) ;  /* 0xfffffffc00d41947 */ /* 0x001fea000383ffff */
.L_x_11:
[----:B------:R-:W-:Y:S05]  /*0370*/  @P0 EXIT ;  /* 0x000000000000094d */ /* 0x000fea0003800000 */
[----:B------:R-:W0:Y:S01]  /*0380*/  S2UR UR5, SR_CgaCtaId ;  /* 0x00000000000579c3 */ /* 0x000e220000008800 */
[----:B------:R-:W-:Y:S02]  /*0390*/  UMOV UR4, 0x400 ;  /* 0x0000040000047882 */ /* 0x000fe40000000000 */
[----:B0-----:R-:W-:-:S09]  /*03a0*/  ULEA UR4, UR5, UR4, 0x18 ;  /* 0x0000000405047291 */ /* 0x001fd2000f8ec0ff */
[----:B------:R-:W0:Y:S02]  /*03b0*/  LDS R5, [UR4] ;  /* 0x00000004ff057984 */ /* 0x000e240008000800 */
[----:B------:R-:W2:Y:S02]  /*03c0*/  LDCU.64 UR4, c[0x0][0x388] ;  /* 0x00007100ff0477ac */ /* 0x000ea40008000a00 */
[----:B--2---:R-:W-:-:S04]  /*03d0*/  ULEA UR4, UP0, UR6, UR4, 0x2 ;  /* 0x0000000406047291 */ /* 0x004fc8000f8010ff */
[----:B------:R-:W-:Y:S02]  /*03e0*/  ULEA.HI.X UR5, UR6, UR5, URZ, 0x2, UP0 ;  /* 0x0000000506057291 */ /* 0x000fe400080f14ff */
[----:B------:R-:W-:-:S04]  /*03f0*/  MOV R2, UR4 ;  /* 0x0000000400027c02 */ /* 0x000fc80008000f00 */
[----:B------:R-:W-:-:S05]  /*0400*/  IMAD.U32 R3, RZ, RZ, UR5 ;  /* 0x00000005ff037e24 */ /* 0x000fca000f8e00ff */
[----:B0-----:R-:W-:Y:S01]  /*0410*/  STG.E desc[UR8][R2.64], R5 ;  /* 0x0000000502007986 */ /* 0x001fe2000c101908 */
[----:B------:R-:W-:Y:S05]  /*0420*/  EXIT ;  /* 0x000000000000794d */ /* 0x000fea0003800000 */
.L_x_13:
        /* <DEDUP_REMOVED lines=13> */
.L_x_15:


//--------------------- .nv.shared.reserved.0     --------------------------
	.section	.nv.shared.reserved.0,"aw",@nobits
	.weak		__nv_reservedSMEM_offset_0_alias
	.size		__nv_reservedSMEM_offset_0_alias, 0, 64
	.other		__nv_reservedSMEM_offset_0_alias,@"STO_CUDA_RESERVED_SHARED STV_DEFAULT"
__nv_reservedSMEM_offset_0_alias:
	.zero		0
	.zero		64


//--------------------- .nv.shared._Z8row_sumsPKfPfm --------------------------
	.section	.nv.shared._Z8row_sumsPKfPfm,"aw",@nobits
	.sectionflags	@""
	.align	4
.nv.shared._Z8row_sumsPKfPfm:
	.zero		2048


//--------------------- .nv.constant0._Z11column_sumsPKfPfm --------------------------
	.section	.nv.constant0._Z11column_sumsPKfPfm,"a",@progbits
	.sectionflags	@""
	.align	4
.nv.constant0._Z11column_sumsPKfPfm:
	.zero		920


//--------------------- .nv.constant0._Z8row_sumsPKfPfm --------------------------
	.section	.nv.constant0._Z8row_sumsPKfPfm,"a",@progbits
	.sectionflags	@""
	.align	4
.nv.constant0._Z8row_sumsPKfPfm:
	.zero		920


//--------------------- SYMBOLS --------------------------

	.type		.nv.reservedSmem.offset0,@object
	.size		.nv.reservedSmem.offset0,0x4
	.type		.nv.reservedSmem.cap,@object
	.size		.nv.reservedSmem.cap,0x4
